//
// Generated by NVIDIA NVVM Compiler
//
// Compiler Build ID: CL-36424714
// Cuda compilation tools, release 13.0, V13.0.88
// Based on NVVM 20.0.0
//

.version 9.0
.target sm_100
.address_size 64

	// .globl	_Z21global_queuing_kerneliiPiS_S_S_S_S_S_
.global .align 4 .b8 globalQueue[28000000];
.global .align 4 .u32 numNextLevelNodes;

.visible .entry _Z21global_queuing_kerneliiPiS_S_S_S_S_S_(
	.param .u32 _Z21global_queuing_kerneliiPiS_S_S_S_S_S__param_0,
	.param .u32 _Z21global_queuing_kerneliiPiS_S_S_S_S_S__param_1,
	.param .u64 .ptr .align 1 _Z21global_queuing_kerneliiPiS_S_S_S_S_S__param_2,
	.param .u64 .ptr .align 1 _Z21global_queuing_kerneliiPiS_S_S_S_S_S__param_3,
	.param .u64 .ptr .align 1 _Z21global_queuing_kerneliiPiS_S_S_S_S_S__param_4,
	.param .u64 .ptr .align 1 _Z21global_queuing_kerneliiPiS_S_S_S_S_S__param_5,
	.param .u64 .ptr .align 1 _Z21global_queuing_kerneliiPiS_S_S_S_S_S__param_6,
	.param .u64 .ptr .align 1 _Z21global_queuing_kerneliiPiS_S_S_S_S_S__param_7,
	.param .u64 .ptr .align 1 _Z21global_queuing_kerneliiPiS_S_S_S_S_S__param_8
)
{
	.reg .pred 	%p<33>;
	.reg .b32 	%r<40>;
	.reg .b64 	%rd<33>;

	ld.param.u32 	%r21, [_Z21global_queuing_kerneliiPiS_S_S_S_S_S__param_0];
	ld.param.u32 	%r20, [_Z21global_queuing_kerneliiPiS_S_S_S_S_S__param_1];
	ld.param.u64 	%rd10, [_Z21global_queuing_kerneliiPiS_S_S_S_S_S__param_2];
	ld.param.u64 	%rd11, [_Z21global_queuing_kerneliiPiS_S_S_S_S_S__param_3];
	ld.param.u64 	%rd12, [_Z21global_queuing_kerneliiPiS_S_S_S_S_S__param_4];
	ld.param.u64 	%rd13, [_Z21global_queuing_kerneliiPiS_S_S_S_S_S__param_5];
	ld.param.u64 	%rd14, [_Z21global_queuing_kerneliiPiS_S_S_S_S_S__param_6];
	ld.param.u64 	%rd15, [_Z21global_queuing_kerneliiPiS_S_S_S_S_S__param_7];
	ld.param.u64 	%rd16, [_Z21global_queuing_kerneliiPiS_S_S_S_S_S__param_8];
	cvta.to.global.u64 	%rd1, %rd16;
	div.s32 	%r1, %r20, %r21;
	mov.u32 	%r22, %tid.x;
	mov.u32 	%r23, %ntid.x;
	mov.u32 	%r24, %ctaid.x;
	mad.lo.s32 	%r25, %r23, %r24, %r22;
	mul.lo.s32 	%r37, %r1, %r25;
	setp.ge.s32 	%p1, %r37, %r20;
	setp.lt.s32 	%p2, %r1, 1;
	or.pred  	%p3, %p1, %p2;
	@%p3 bra 	$L__BB0_21;
	add.s32 	%r26, %r37, %r1;
	min.s32 	%r3, %r20, %r26;
	cvta.to.global.u64 	%rd2, %rd11;
	cvta.to.global.u64 	%rd3, %rd10;
	cvta.to.global.u64 	%rd4, %rd12;
	cvta.to.global.u64 	%rd5, %rd13;
	cvta.to.global.u64 	%rd6, %rd14;
	cvta.to.global.u64 	%rd7, %rd15;
$L__BB0_2:
	mul.wide.s32 	%rd17, %r37, 4;
	add.s64 	%rd18, %rd2, %rd17;
	ld.global.u32 	%r5, [%rd18];
	mul.wide.s32 	%rd19, %r5, 4;
	add.s64 	%rd8, %rd3, %rd19;
	ld.global.u32 	%r38, [%rd8];
	ld.global.u32 	%r27, [%rd8+4];
	setp.ge.s32 	%p4, %r38, %r27;
	@%p4 bra 	$L__BB0_20;
	add.s64 	%rd9, %rd1, %rd19;
$L__BB0_4:
	mul.wide.s32 	%rd21, %r38, 4;
	add.s64 	%rd22, %rd4, %rd21;
	ld.global.u32 	%r8, [%rd22];
	mul.wide.s32 	%rd23, %r8, 4;
	add.s64 	%rd24, %rd5, %rd23;
	atom.global.exch.b32 	%r28, [%rd24], 1;
	setp.ne.s32 	%p5, %r28, 0;
	@%p5 bra 	$L__BB0_19;
	add.s64 	%rd26, %rd6, %rd23;
	ld.global.u32 	%r30, [%rd26];
	ld.global.u32 	%r9, [%rd9];
	add.s64 	%rd27, %rd7, %rd23;
	ld.global.u32 	%r10, [%rd27];
	setp.gt.s32 	%p6, %r30, 2;
	@%p6 bra 	$L__BB0_10;
	setp.eq.s32 	%p10, %r30, 0;
	@%p10 bra 	$L__BB0_14;
	setp.eq.s32 	%p11, %r30, 1;
	@%p11 bra 	$L__BB0_15;
	setp.eq.s32 	%p12, %r30, 2;
	@%p12 bra 	$L__BB0_9;
	bra.uni 	$L__BB0_18;
$L__BB0_9:
	setp.eq.s32 	%p24, %r9, 0;
	setp.eq.s32 	%p25, %r10, 0;
	or.pred  	%p26, %p24, %p25;
	selp.u32 	%r39, 1, 0, %p26;
	bra.uni 	$L__BB0_18;
$L__BB0_10:
	setp.eq.s32 	%p7, %r30, 3;
	@%p7 bra 	$L__BB0_16;
	setp.eq.s32 	%p8, %r30, 4;
	@%p8 bra 	$L__BB0_17;
	setp.eq.s32 	%p9, %r30, 5;
	@%p9 bra 	$L__BB0_13;
	bra.uni 	$L__BB0_18;
$L__BB0_13:
	setp.ne.s32 	%p13, %r9, 0;
	setp.ne.s32 	%p14, %r10, 0;
	and.pred  	%p15, %p13, %p14;
	or.b32  	%r31, %r9, %r10;
	setp.eq.s32 	%p16, %r31, 0;
	or.pred  	%p17, %p15, %p16;
	selp.u32 	%r39, 1, 0, %p17;
	bra.uni 	$L__BB0_18;
$L__BB0_14:
	setp.ne.s32 	%p28, %r9, 0;
	setp.ne.s32 	%p29, %r10, 0;
	and.pred  	%p30, %p28, %p29;
	selp.u32 	%r39, 1, 0, %p30;
	bra.uni 	$L__BB0_18;
$L__BB0_15:
	or.b32  	%r34, %r9, %r10;
	setp.ne.s32 	%p27, %r34, 0;
	selp.u32 	%r39, 1, 0, %p27;
	bra.uni 	$L__BB0_18;
$L__BB0_16:
	or.b32  	%r33, %r9, %r10;
	setp.eq.s32 	%p23, %r33, 0;
	selp.u32 	%r39, 1, 0, %p23;
	bra.uni 	$L__BB0_18;
$L__BB0_17:
	or.b32  	%r32, %r9, %r10;
	setp.ne.s32 	%p18, %r32, 0;
	setp.eq.s32 	%p19, %r9, 0;
	setp.eq.s32 	%p20, %r10, 0;
	or.pred  	%p21, %p19, %p20;
	and.pred  	%p22, %p18, %p21;
	selp.u32 	%r39, 1, 0, %p22;
$L__BB0_18:
	add.s64 	%rd29, %rd1, %rd23;
	st.global.u32 	[%rd29], %r39;
	atom.global.add.u32 	%r35, [numNextLevelNodes], 1;
	mul.wide.s32 	%rd30, %r35, 4;
	mov.u64 	%rd31, globalQueue;
	add.s64 	%rd32, %rd31, %rd30;
	st.global.u32 	[%rd32], %r8;
$L__BB0_19:
	add.s32 	%r38, %r38, 1;
	ld.global.u32 	%r36, [%rd8+4];
	setp.lt.s32 	%p31, %r38, %r36;
	@%p31 bra 	$L__BB0_4;
$L__BB0_20:
	bar.sync 	0;
	add.s32 	%r37, %r37, 1;
	setp.lt.s32 	%p32, %r37, %r3;
	@%p32 bra 	$L__BB0_2;
$L__BB0_21:
	ret;

}


// ===== COMPILED SASS (sm_100) =====

	.target	sm_100

	.elftype	@"ET_EXEC"


//--------------------- .note.nv.tkinfo           --------------------------
	.section	.note.nv.tkinfo,"",@"SHT_NOTE"
	.sectionflags	@"SHF_NOTE_NV_TKINFO"
	.tkinfo
        /*0018*/ 	.word	0x00000002
        /*0030*/ 	.string	""
        /*0030*/ 	.string	"ptxas"
        /*0030*/ 	.string	"Cuda compilation tools, release 13.0, V13.0.88"
        /*0030*/ 	.string	"Build cuda_13.0.r13.0/compiler.36424714_0"
        /*0030*/ 	.string	"-arch sm_100 -m 64 "



//--------------------- .note.nv.cuinfo           --------------------------
	.section	.note.nv.cuinfo,"",@"SHT_NOTE"
	.sectionflags	@"SHF_NOTE_NV_CUINFO"
        /*0018*/ 	.short	0x0002
        /*001a*/ 	.short	0x0064
        /*001c*/ 	.short	0x0082
	.zero		2


//--------------------- .nv.info                  --------------------------
	.section	.nv.info,"",@"SHT_CUDA_INFO"
	.align	4


	//----- nvinfo : EIATTR_REGCOUNT
	.align		4
        /*0000*/ 	.byte	0x04, 0x2f
        /*0002*/ 	.short	(.L_3 - .L_2)
	.align		4
.L_2:
        /*0004*/ 	.word	index@(_Z21global_queuing_kerneliiPiS_S_S_S_S_S_)
        /*0008*/ 	.word	0x00000020


	//----- nvinfo : EIATTR_FRAME_SIZE
	.align		4
.L_3:
        /*000c*/ 	.byte	0x04, 0x11
        /*000e*/ 	.short	(.L_5 - .L_4)
	.align		4
.L_4:
        /*0010*/ 	.word	index@(_Z21global_queuing_kerneliiPiS_S_S_S_S_S_)
        /*0014*/ 	.word	0x00000000


	//----- nvinfo : EIATTR_MIN_STACK_SIZE
	.align		4
.L_5:
        /*0018*/ 	.byte	0x04, 0x12
        /*001a*/ 	.short	(.L_7 - .L_6)
	.align		4
.L_6:
        /*001c*/ 	.word	index@(_Z21global_queuing_kerneliiPiS_S_S_S_S_S_)
        /*0020*/ 	.word	0x00000000
.L_7:


//--------------------- .nv.compat                --------------------------
	.section	.nv.compat,"",@"SHT_CUDA_COMPAT_INFO"
	.align	4
        /*0000*/ 	.byte	0x02, 0x09, 0x00, 0x00, 0x02, 0x02, 0x01, 0x00, 0x02, 0x05, 0x05, 0x00, 0x03, 0x07, 0x01, 0x01
        /*0010*/ 	.byte	0x02, 0x03, 0x00, 0x00, 0x02, 0x06, 0x01, 0x00, 0x04, 0x0b, 0x08, 0x00, 0x09, 0x00, 0x00, 0x00
        /*0020*/ 	.byte	0x00, 0x00, 0x00, 0x00


//--------------------- .nv.info._Z21global_queuing_kerneliiPiS_S_S_S_S_S_ --------------------------
	.section	.nv.info._Z21global_queuing_kerneliiPiS_S_S_S_S_S_,"",@"SHT_CUDA_INFO"
	.sectionflags	@""
	.align	4


	//----- nvinfo : EIATTR_CUDA_API_VERSION
	.align		4
        /*0000*/ 	.byte	0x04, 0x37
        /*0002*/ 	.short	(.L_9 - .L_8)
.L_8:
        /*0004*/ 	.word	0x00000082


	//----- nvinfo : EIATTR_KPARAM_INFO
	.align		4
.L_9:
        /*0008*/ 	.byte	0x04, 0x17
        /*000a*/ 	.short	(.L_11 - .L_10)
.L_10:
        /*000c*/ 	.word	0x00000000
        /*0010*/ 	.short	0x0008
        /*0012*/ 	.short	0x0038
        /*0014*/ 	.byte	0x00, 0xf5, 0x21, 0x00


	//----- nvinfo : EIATTR_KPARAM_INFO
	.align		4
.L_11:
        /*0018*/ 	.byte	0x04, 0x17
        /*001a*/ 	.short	(.L_13 - .L_12)
.L_12:
        /*001c*/ 	.word	0x00000000
        /*0020*/ 	.short	0x0007
        /*0022*/ 	.short	0x0030
        /*0024*/ 	.byte	0x00, 0xf5, 0x21, 0x00


	//----- nvinfo : EIATTR_KPARAM_INFO
	.align		4
.L_13:
        /*0028*/ 	.byte	0x04, 0x17
        /*002a*/ 	.short	(.L_15 - .L_14)
.L_14:
        /*002c*/ 	.word	0x00000000
        /*0030*/ 	.short	0x0006
        /*0032*/ 	.short	0x0028
        /*0034*/ 	.byte	0x00, 0xf5, 0x21, 0x00


	//----- nvinfo : EIATTR_KPARAM_INFO
	.align		4
.L_15:
        /*0038*/ 	.byte	0x04, 0x17
        /*003a*/ 	.short	(.L_17 - .L_16)
.L_16:
        /*003c*/ 	.word	0x00000000
        /*0040*/ 	.short	0x0005
        /*0042*/ 	.short	0x0020
        /*0044*/ 	.byte	0x00, 0xf5, 0x21, 0x00


	//----- nvinfo : EIATTR_KPARAM_INFO
	.align		4
.L_17:
        /*0048*/ 	.byte	0x04, 0x17
        /*004a*/ 	.short	(.L_19 - .L_18)
.L_18:
        /*004c*/ 	.word	0x00000000
        /*0050*/ 	.short	0x0004
        /*0052*/ 	.short	0x0018
        /*0054*/ 	.byte	0x00, 0xf5, 0x21, 0x00


	//----- nvinfo : EIATTR_KPARAM_INFO
	.align		4
.L_19:
        /*0058*/ 	.byte	0x04, 0x17
        /*005a*/ 	.short	(.L_21 - .L_20)
.L_20:
        /*005c*/ 	.word	0x00000000
        /*0060*/ 	.short	0x0003
        /*0062*/ 	.short	0x0010
        /*0064*/ 	.byte	0x00, 0xf5, 0x21, 0x00


	//----- nvinfo : EIATTR_KPARAM_INFO
	.align		4
.L_21:
        /*0068*/ 	.byte	0x04, 0x17
        /*006a*/ 	.short	(.L_23 - .L_22)
.L_22:
        /*006c*/ 	.word	0x00000000
        /*0070*/ 	.short	0x0002
        /*0072*/ 	.short	0x0008
        /*0074*/ 	.byte	0x00, 0xf5, 0x21, 0x00


	//----- nvinfo : EIATTR_KPARAM_INFO
	.align		4
.L_23:
        /*0078*/ 	.byte	0x04, 0x17
        /*007a*/ 	.short	(.L_25 - .L_24)
.L_24:
        /*007c*/ 	.word	0x00000000
        /*0080*/ 	.short	0x0001
        /*0082*/ 	.short	0x0004
        /*0084*/ 	.byte	0x00, 0xf0, 0x11, 0x00


	//----- nvinfo : EIATTR_KPARAM_INFO
	.align		4
.L_25:
        /*0088*/ 	.byte	0x04, 0x17
        /*008a*/ 	.short	(.L_27 - .L_26)
.L_26:
        /*008c*/ 	.word	0x00000000
        /*0090*/ 	.short	0x0000
        /*0092*/ 	.short	0x0000
        /*0094*/ 	.byte	0x00, 0xf0, 0x11, 0x00


	//----- nvinfo : EIATTR_SPARSE_MMA_MASK
	.align		4
.L_27:
        /*0098*/ 	.byte	0x03, 0x50
        /*009a*/ 	.short	0x0000


	//----- nvinfo : EIATTR_MAXREG_COUNT
	.align		4
        /*009c*/ 	.byte	0x03, 0x1b
        /*009e*/ 	.short	0x00ff


	//----- nvinfo : EIATTR_NUM_BARRIERS
	.align		4
        /*00a0*/ 	.byte	0x02, 0x4c
        /*00a2*/ 	.byte	0x01
	.zero		1


	//----- nvinfo : EIATTR_MERCURY_ISA_VERSION
	.align		4
        /*00a4*/ 	.byte	0x03, 0x5f
        /*00a6*/ 	.short	0x0101


	//----- nvinfo : EIATTR_INT_WARP_WIDE_INSTR_OFFSETS
	.align		4
        /*00a8*/ 	.byte	0x04, 0x31
        /*00aa*/ 	.short	(.L_29 - .L_28)


	//   ....[0]....
.L_28:
        /*00ac*/ 	.word	0x000006c0


	//   ....[1]....
        /*00b0*/ 	.word	0x00000770


	//----- nvinfo : EIATTR_VRC_CTA_INIT_COUNT
	.align		4
.L_29:
        /*00b4*/ 	.byte	0x02, 0x4a
	.zero		1
	.zero		1


	//----- nvinfo : EIATTR_EXIT_INSTR_OFFSETS
	.align		4
        /*00b8*/ 	.byte	0x04, 0x1c
        /*00ba*/ 	.short	(.L_31 - .L_30)


	//   ....[0]....
.L_30:
        /*00bc*/ 	.word	0x00000200


	//   ....[1]....
        /*00c0*/ 	.word	0x00000830


	//----- nvinfo : EIATTR_INDIRECT_BRANCH_TARGETS
	.align		4
.L_31:
        /*00c4*/ 	.byte	0x04, 0x34
        /*00c6*/ 	.short	(.L_33 - .L_32)


	//   ....[0]....
.L_32:
        /*00c8*/ 	.word	.L_x_9@srel
        /*00cc*/ 	.short	0x0
        /*00ce*/ 	.short	0x0
        /*00d0*/ 	.word	0x4
        /*00d4*/ 	.word	.L_x_10@srel
        /*00d8*/ 	.word	.L_x_11@srel
        /*00dc*/ 	.word	.L_x_12@srel
        /*00e0*/ 	.word	.L_x_5@srel


	//   ....[1]....
        /* <DEDUP_REMOVED lines=8> */


	//----- nvinfo : EIATTR_CRS_STACK_SIZE
	.align		4
.L_33:
        /*0100*/ 	.byte	0x04, 0x1e
        /*0102*/ 	.short	(.L_35 - .L_34)
.L_34:
        /*0104*/ 	.word	0x00000000


	//----- nvinfo : EIATTR_CBANK_PARAM_SIZE
	.align		4
.L_35:
        /*0108*/ 	.byte	0x03, 0x19
        /*010a*/ 	.short	0x0040


	//----- nvinfo : EIATTR_PARAM_CBANK
	.align		4
        /*010c*/ 	.byte	0x04, 0x0a
        /*010e*/ 	.short	(.L_37 - .L_36)
	.align		4
.L_36:
        /*0110*/ 	.word	index@(.nv.constant0._Z21global_queuing_kerneliiPiS_S_S_S_S_S_)
        /*0114*/ 	.short	0x0380
        /*0116*/ 	.short	0x0040


	//----- nvinfo : EIATTR_SW_WAR
	.align		4
.L_37:
        /*0118*/ 	.byte	0x04, 0x36
        /*011a*/ 	.short	(.L_39 - .L_38)
.L_38:
        /*011c*/ 	.word	0x00000008
.L_39:


//--------------------- .nv.callgraph             --------------------------
	.section	.nv.callgraph,"",@"SHT_CUDA_CALLGRAPH"
	.align	4
	.sectionentsize	8
	.align		4
        /*0000*/ 	.word	0x00000000
	.align		4
        /*0004*/ 	.word	0xffffffff
	.align		4
        /*0008*/ 	.word	0x00000000
	.align		4
        /*000c*/ 	.word	0xfffffffe
	.align		4
        /*0010*/ 	.word	0x00000000
	.align		4
        /*0014*/ 	.word	0xfffffffd
	.align		4
        /*0018*/ 	.word	0x00000000
	.align		4
        /*001c*/ 	.word	0xfffffffc


//--------------------- .nv.constant4             --------------------------
	.section	.nv.constant4,"a",@progbits
	.align	8
	.align		8
.nv.constant4:
        /*0000*/ 	.dword	globalQueue
	.align		8
        /*0008*/ 	.dword	numNextLevelNodes


//--------------------- .nv.constant2._Z21global_queuing_kerneliiPiS_S_S_S_S_S_ --------------------------
	.section	.nv.constant2._Z21global_queuing_kerneliiPiS_S_S_S_S_S_,"a",@progbits
	.sectionflags	@""
	.align	4
.nv.constant2._Z21global_queuing_kerneliiPiS_S_S_S_S_S_:
        /*0000*/ 	.byte	0xf0, 0x04, 0x00, 0x00, 0x30, 0x05, 0x00, 0x00, 0xb0, 0x04, 0x00, 0x00, 0xa0, 0x06, 0x00, 0x00
        /*0010*/ 	.byte	0x20, 0x06, 0x00, 0x00, 0x50, 0x06, 0x00, 0x00, 0xc0, 0x05, 0x00, 0x00, 0xa0, 0x06, 0x00, 0x00


//--------------------- .text._Z21global_queuing_kerneliiPiS_S_S_S_S_S_ --------------------------
	.section	.text._Z21global_queuing_kerneliiPiS_S_S_S_S_S_,"ax",@progbits
	.align	128
        .global         _Z21global_queuing_kerneliiPiS_S_S_S_S_S_
        .type           _Z21global_queuing_kerneliiPiS_S_S_S_S_S_,@function
        .size           _Z21global_queuing_kerneliiPiS_S_S_S_S_S_,(.L_x_19 - _Z21global_queuing_kerneliiPiS_S_S_S_S_S_)
        .other          _Z21global_queuing_kerneliiPiS_S_S_S_S_S_,@"STO_CUDA_ENTRY STV_DEFAULT"
_Z21global_queuing_kerneliiPiS_S_S_S_S_S_:
.text._Z21global_queuing_kerneliiPiS_S_S_S_S_S_:
[----:B------:R-:W-:Y:S08]  /*0000*/  LDC R1, c[0x0][0x37c] ;  /* 0x0000df00ff017b82 */ /* 0x000ff00000000800 */
[----:B------:R-:W0:Y:S01]  /*0010*/  LDC.64 R18, c[0x0][0x380] ;  /* 0x0000e000ff127b82 */ /* 0x000e220000000a00 */
[----:B------:R-:W1:Y:S01]  /*0020*/  LDCU UR4, c[0x0][0x360] ;  /* 0x00006c00ff0477ac */ /* 0x000e620008000800 */
[----:B0-----:R-:W-:-:S04]  /*0030*/  IABS R7, R18 ;  /* 0x0000001200077213 */ /* 0x001fc80000000000 */
[----:B------:R-:W0:Y:S08]  /*0040*/  I2F.RP R0, R7 ;  /* 0x0000000700007306 */ /* 0x000e300000209400 */
[----:B0-----:R-:W0:Y:S02]  /*0050*/  MUFU.RCP R0, R0 ;  /* 0x0000000000007308 */ /* 0x001e240000001000 */
[----:B0-----:R-:W-:-:S06]  /*0060*/  VIADD R2, R0, 0xffffffe ;  /* 0x0ffffffe00027836 */ /* 0x001fcc0000000000 */
[----:B------:R0:W2:Y:S02]  /*0070*/  F2I.FTZ.U32.TRUNC.NTZ R3, R2 ;  /* 0x0000000200037305 */ /* 0x0000a4000021f000 */
[----:B0-----:R-:W-:Y:S02]  /*0080*/  IMAD.MOV.U32 R2, RZ, RZ, RZ ;  /* 0x000000ffff027224 */ /* 0x001fe400078e00ff */
[----:B--2---:R-:W-:-:S04]  /*0090*/  IMAD.MOV R4, RZ, RZ, -R3 ;  /* 0x000000ffff047224 */ /* 0x004fc800078e0a03 */
[----:B------:R-:W-:Y:S01]  /*00a0*/  IMAD R5, R4, R7, RZ ;  /* 0x0000000704057224 */ /* 0x000fe200078e02ff */
[----:B------:R-:W-:-:S03]  /*00b0*/  IABS R4, R19 ;  /* 0x0000001300047213 */ /* 0x000fc60000000000 */
[----:B------:R-:W-:Y:S02]  /*00c0*/  IMAD.HI.U32 R3, R3, R5, R2 ;  /* 0x0000000503037227 */ /* 0x000fe400078e0002 */
[----:B------:R-:W1:Y:S04]  /*00d0*/  S2R R2, SR_TID.X ;  /* 0x0000000000027919 */ /* 0x000e680000002100 */
[----:B------:R-:W-:Y:S01]  /*00e0*/  IMAD.HI.U32 R3, R3, R4, RZ ;  /* 0x0000000403037227 */ /* 0x000fe200078e00ff */
[----:B------:R-:W1:Y:S03]  /*00f0*/  S2R R5, SR_CTAID.X ;  /* 0x0000000000057919 */ /* 0x000e660000002500 */
[----:B------:R-:W-:-:S04]  /*0100*/  IMAD.MOV R0, RZ, RZ, -R3 ;  /* 0x000000ffff007224 */ /* 0x000fc800078e0a03 */
[----:B------:R-:W-:-:S05]  /*0110*/  IMAD R0, R7, R0, R4 ;  /* 0x0000000007007224 */ /* 0x000fca00078e0204 */
[----:B------:R-:W-:-:S13]  /*0120*/  ISETP.GT.U32.AND P2, PT, R7, R0, PT ;  /* 0x000000000700720c */ /* 0x000fda0003f44070 */
[----:B------:R-:W-:Y:S02]  /*0130*/  @!P2 IMAD.IADD R0, R0, 0x1, -R7 ;  /* 0x000000010000a824 */ /* 0x000fe400078e0a07 */
[----:B------:R-:W-:Y:S01]  /*0140*/  @!P2 VIADD R3, R3, 0x1 ;  /* 0x000000010303a836 */ /* 0x000fe20000000000 */
[----:B------:R-:W-:Y:S02]  /*0150*/  ISETP.NE.AND P2, PT, R18, RZ, PT ;  /* 0x000000ff1200720c */ /* 0x000fe40003f45270 */
[----:B------:R-:W-:Y:S02]  /*0160*/  ISETP.GE.U32.AND P0, PT, R0, R7, PT ;  /* 0x000000070000720c */ /* 0x000fe40003f06070 */
[----:B------:R-:W-:-:S04]  /*0170*/  LOP3.LUT R0, R19, R18, RZ, 0x3c, !PT ;  /* 0x0000001213007212 */ /* 0x000fc800078e3cff */
[----:B------:R-:W-:Y:S01]  /*0180*/  ISETP.GE.AND P1, PT, R0, RZ, PT ;  /* 0x000000ff0000720c */ /* 0x000fe20003f26270 */
[----:B-1----:R-:W-:-:S06]  /*0190*/  IMAD R0, R5, UR4, R2 ;  /* 0x0000000405007c24 */ /* 0x002fcc000f8e0202 */
[----:B------:R-:W-:-:S06]  /*01a0*/  @P0 VIADD R3, R3, 0x1 ;  /* 0x0000000103030836 */ /* 0x000fcc0000000000 */
[----:B------:R-:W-:Y:S01]  /*01b0*/  @!P1 IMAD.MOV R3, RZ, RZ, -R3 ;  /* 0x000000ffff039224 */ /* 0x000fe200078e0a03 */
[----:B------:R-:W-:-:S04]  /*01c0*/  @!P2 LOP3.LUT R3, RZ, R18, RZ, 0x33, !PT ;  /* 0x00000012ff03a212 */ /* 0x000fc800078e33ff */
[C---:B------:R-:W-:Y:S01]  /*01d0*/  ISETP.GE.AND P0, PT, R3.reuse, 0x1, PT ;  /* 0x000000010300780c */ /* 0x040fe20003f06270 */
[----:B------:R-:W-:-:S05]  /*01e0*/  IMAD R0, R3, R0, RZ ;  /* 0x0000000003007224 */ /* 0x000fca00078e02ff */
[----:B------:R-:W-:-:S13]  /*01f0*/  ISETP.GE.OR P0, PT, R0, R19, !P0 ;  /* 0x000000130000720c */ /* 0x000fda0004706670 */
[----:B------:R-:W-:Y:S05]  /*0200*/  @P0 EXIT ;  /* 0x000000000000094d */ /* 0x000fea0003800000 */
[----:B------:R-:W-:Y:S01]  /*0210*/  VIADDMNMX R19, R0, R3, R19, PT ;  /* 0x0000000300137246 */ /* 0x000fe20003800113 */
[----:B------:R-:W0:Y:S06]  /*0220*/  LDCU.64 UR4, c[0x0][0x358] ;  /* 0x00006b00ff0477ac */ /* 0x000e2c0008000a00 */
.L_x_7:
[----:B-1----:R-:W1:Y:S08]  /*0230*/  LDC.64 R4, c[0x0][0x390] ;  /* 0x0000e400ff047b82 */ /* 0x002e700000000a00 */
[----:B------:R-:W2:Y:S01]  /*0240*/  LDC.64 R2, c[0x0][0x388] ;  /* 0x0000e200ff027b82 */ /* 0x000ea20000000a00 */
[----:B-1----:R-:W-:-:S05]  /*0250*/  IMAD.WIDE R4, R0, 0x4, R4 ;  /* 0x0000000400047825 */ /* 0x002fca00078e0204 */
[----:B0-----:R-:W2:Y:S02]  /*0260*/  LDG.E R23, desc[UR4][R4.64] ;  /* 0x0000000404177981 */ /* 0x001ea4000c1e1900 */
[----:B--2---:R-:W-:-:S05]  /*0270*/  IMAD.WIDE R2, R23, 0x4, R2 ;  /* 0x0000000417027825 */ /* 0x004fca00078e0202 */
[----:B------:R-:W2:Y:S04]  /*0280*/  LDG.E R21, desc[UR4][R2.64] ;  /* 0x0000000402157981 */ /* 0x000ea8000c1e1900 */
[----:B------:R-:W2:Y:S01]  /*0290*/  LDG.E R6, desc[UR4][R2.64+0x4] ;  /* 0x0000040402067981 */ /* 0x000ea2000c1e1900 */
[----:B------:R-:W-:-:S05]  /*02a0*/  VIADD R0, R0, 0x1 ;  /* 0x0000000100007836 */ /* 0x000fca0000000000 */
[----:B------:R-:W-:Y:S02]  /*02b0*/  ISETP.GE.AND P1, PT, R0, R19, PT ;  /* 0x000000130000720c */ /* 0x000fe40003f26270 */
[----:B--2---:R-:W-:-:S13]  /*02c0*/  ISETP.GE.AND P0, PT, R21, R6, PT ;  /* 0x000000061500720c */ /* 0x004fda0003f06270 */
[----:B----4-:R-:W-:Y:S05]  /*02d0*/  @P0 BRA `(.L_x_0) ;  /* 0x0000000400480947 */ /* 0x010fea0003800000 */
[----:B------:R-:W0:Y:S08]  /*02e0*/  LDC.64 R16, c[0x0][0x3b8] ;  /* 0x0000ee00ff107b82 */ /* 0x000e300000000a00 */
[----:B------:R-:W1:Y:S08]  /*02f0*/  LDC.64 R4, c[0x0][0x3b8] ;  /* 0x0000ee00ff047b82 */ /* 0x000e700000000a00 */
[----:B------:R-:W2:Y:S08]  /*0300*/  LDC.64 R6, c[0x0][0x398] ;  /* 0x0000e600ff067b82 */ /* 0x000eb00000000a00 */
[----:B------:R-:W3:Y:S01]  /*0310*/  LDC.64 R8, c[0x0][0x3a0] ;  /* 0x0000e800ff087b82 */ /* 0x000ee20000000a00 */
[----:B0-----:R-:W-:-:S07]  /*0320*/  IMAD.WIDE R16, R23, 0x4, R16 ;  /* 0x0000000417107825 */ /* 0x001fce00078e0210 */
[----:B------:R-:W0:Y:S08]  /*0330*/  LDC.64 R10, c[0x0][0x3a8] ;  /* 0x0000ea00ff0a7b82 */ /* 0x000e300000000a00 */
[----:B------:R-:W4:Y:S08]  /*0340*/  LDC.64 R12, c[0x0][0x3b0] ;  /* 0x0000ec00ff0c7b82 */ /* 0x000f300000000a00 */
[----:B-12---:R-:W0:Y:S02]  /*0350*/  LDC.64 R14, c[0x4][RZ] ;  /* 0x01000000ff0e7b82 */ /* 0x006e240000000a00 */
.L_x_6:
[----:B-1----:R-:W-:-:S06]  /*0360*/  IMAD.WIDE R22, R21, 0x4, R6 ;  /* 0x0000000415167825 */ /* 0x002fcc00078e0206 */
[----:B------:R-:W3:Y:S01]  /*0370*/  LDG.E R23, desc[UR4][R22.64] ;  /* 0x0000000416177981 */ /* 0x000ee2000c1e1900 */
[----:B------:R-:W-:Y:S02]  /*0380*/  IMAD.MOV.U32 R27, RZ, RZ, 0x1 ;  /* 0x00000001ff1b7424 */ /* 0x000fe400078e00ff */
[----:B---3--:R-:W-:-:S06]  /*0390*/  IMAD.WIDE R24, R23, 0x4, R8 ;  /* 0x0000000417187825 */ /* 0x008fcc00078e0208 */
[----:B------:R-:W2:Y:S01]  /*03a0*/  ATOMG.E.EXCH.STRONG.GPU PT, R24, desc[UR4][R24.64], R27 ;  /* 0x8000001b181879a8 */ /* 0x000ea2000c1ef104 */
[----:B------:R-:W-:Y:S01]  /*03b0*/  BSSY.RECONVERGENT B0, `(.L_x_1) ;  /* 0x0000040000007945 */ /* 0x000fe20003800200 */
[----:B--2---:R-:W-:-:S13]  /*03c0*/  ISETP.NE.AND P0, PT, R24, RZ, PT ;  /* 0x000000ff1800720c */ /* 0x004fda0003f05270 */
[----:B------:R-:W-:Y:S05]  /*03d0*/  @P0 BRA `(.L_x_2) ;  /* 0x0000000000f40947 */ /* 0x000fea0003800000 */
[C---:B0-----:R-:W-:Y:S01]  /*03e0*/  IMAD.WIDE R28, R23.reuse, 0x4, R10 ;  /* 0x00000004171c7825 */ /* 0x041fe200078e020a */
[----:B------:R0:W5:Y:S05]  /*03f0*/  LDG.E R27, desc[UR4][R16.64] ;  /* 0x00000004101b7981 */ /* 0x00016a000c1e1900 */
[----:B------:R-:W2:Y:S01]  /*0400*/  LDG.E R29, desc[UR4][R28.64] ;  /* 0x000000041c1d7981 */ /* 0x000ea2000c1e1900 */
[----:B----4-:R-:W-:-:S05]  /*0410*/  IMAD.WIDE R24, R23, 0x4, R12 ;  /* 0x0000000417187825 */ /* 0x010fca00078e020c */
[----:B------:R0:W5:Y:S01]  /*0420*/  LDG.E R20, desc[UR4][R24.64] ;  /* 0x0000000418147981 */ /* 0x000162000c1e1900 */
[----:B------:R-:W-:Y:S01]  /*0430*/  BSSY.RECONVERGENT B1, `(.L_x_3) ;  /* 0x0000027000017945 */ /* 0x000fe20003800200 */
[----:B--2---:R-:W-:-:S13]  /*0440*/  ISETP.GT.AND P0, PT, R29, 0x2, PT ;  /* 0x000000021d00780c */ /* 0x004fda0003f04270 */
[----:B0-----:R-:W-:Y:S05]  /*0450*/  @P0 BRA `(.L_x_4) ;  /* 0x0000000000400947 */ /* 0x001fea0003800000 */
[----:B------:R-:W-:-:S05]  /*0460*/  VIMNMX.U32 R22, PT, PT, R29, 0x3, PT ;  /* 0x000000031d167848 */ /* 0x000fca0003fe0000 */
[----:B------:R-:W-:-:S04]  /*0470*/  IMAD.SHL.U32 R22, R22, 0x4, RZ ;  /* 0x0000000416167824 */ /* 0x000fc800078e00ff */
[----:B------:R-:W0:Y:S02]  /*0480*/  LDC R24, c[0x2][R22] ;  /* 0x0080000016187b82 */ /* 0x000e240000000800 */
[----:B0-----:R-:W-:-:S04]  /*0490*/  SHF.R.S32.HI R25, RZ, 0x1f, R24 ;  /* 0x0000001fff197819 */ /* 0x001fc80000011418 */
.L_x_9:
[----:B------:R-:W-:Y:S05]  /*04a0*/  BRX R24 -0x4b0                                              (*"BRANCH_TARGETS .L_x_10,.L_x_11,.L_x_12,.L_x_5"*) ;  /* 0xfffffff818d47949 */ /* 0x000fea000383ffff */
.L_x_12:
[----:B-----5:R-:W-:-:S04]  /*04b0*/  ISETP.NE.AND P0, PT, R20, RZ, PT ;  /* 0x000000ff1400720c */ /* 0x020fc80003f05270 */
[----:B------:R-:W-:-:S04]  /*04c0*/  ISETP.EQ.OR P0, PT, R27, RZ, !P0 ;  /* 0x000000ff1b00720c */ /* 0x000fc80004702670 */
[----:B------:R-:W-:Y:S01]  /*04d0*/  SEL R18, RZ, 0x1, !P0 ;  /* 0x00000001ff127807 */ /* 0x000fe20004000000 */
[----:B------:R-:W-:Y:S08]  /*04e0*/  BRA `(.L_x_5) ;  /* 0x00000000006c7947 */ /* 0x000ff00003800000 */
.L_x_10:
[----:B-----5:R-:W-:-:S04]  /*04f0*/  ISETP.NE.AND P0, PT, R20, RZ, PT ;  /* 0x000000ff1400720c */ /* 0x020fc80003f05270 */
[----:B------:R-:W-:-:S04]  /*0500*/  ISETP.NE.AND P0, PT, R27, RZ, P0 ;  /* 0x000000ff1b00720c */ /* 0x000fc80000705270 */
[----:B------:R-:W-:Y:S01]  /*0510*/  SEL R18, RZ, 0x1, !P0 ;  /* 0x00000001ff127807 */ /* 0x000fe20004000000 */
[----:B------:R-:W-:Y:S08]  /*0520*/  BRA `(.L_x_5) ;  /* 0x00000000005c7947 */ /* 0x000ff00003800000 */
.L_x_11:
[----:B-----5:R-:W-:-:S04]  /*0530*/  LOP3.LUT P0, RZ, R27, R20, RZ, 0xfc, !PT ;  /* 0x000000141bff7212 */ /* 0x020fc8000780fcff */
[----:B------:R-:W-:Y:S01]  /*0540*/  SEL R18, RZ, 0x1, !P0 ;  /* 0x00000001ff127807 */ /* 0x000fe20004000000 */
[----:B------:R-:W-:Y:S08]  /*0550*/  BRA `(.L_x_5) ;  /* 0x0000000000507947 */ /* 0x000ff00003800000 */
.L_x_4:
[----:B------:R-:W-:-:S05]  /*0560*/  IMAD.MOV.U32 R22, RZ, RZ, -0x3 ;  /* 0xfffffffdff167424 */ /* 0x000fca00078e00ff */
[----:B------:R-:W-:-:S05]  /*0570*/  VIADDMNMX.U32 R22, R29, R22, 0x3, PT ;  /* 0x000000031d167446 */ /* 0x000fca0003800016 */
[----:B------:R-:W-:-:S04]  /*0580*/  IMAD.SHL.U32 R22, R22, 0x4, RZ ;  /* 0x0000000416167824 */ /* 0x000fc800078e00ff */
[----:B------:R-:W0:Y:S02]  /*0590*/  LDC R24, c[0x2][R22+0x10] ;  /* 0x0080040016187b82 */ /* 0x000e240000000800 */
[----:B0-----:R-:W-:-:S04]  /*05a0*/  SHF.R.S32.HI R25, RZ, 0x1f, R24 ;  /* 0x0000001fff197819 */ /* 0x001fc80000011418 */
.L_x_14:
[----:B------:R-:W-:Y:S05]  /*05b0*/  BRX R24 -0x5c0                                              (*"BRANCH_TARGETS .L_x_15,.L_x_16,.L_x_17,.L_x_5"*) ;  /* 0xfffffff818907949 */ /* 0x000fea000383ffff */
.L_x_17:
[----:B-----5:R-:W-:Y:S02]  /*05c0*/  ISETP.NE.AND P2, PT, R20, RZ, PT ;  /* 0x000000ff1400720c */ /* 0x020fe40003f45270 */
[C---:B------:R-:W-:Y:S02]  /*05d0*/  LOP3.LUT P0, RZ, R27.reuse, R20, RZ, 0xfc, !PT ;  /* 0x000000141bff7212 */ /* 0x040fe4000780fcff */
[----:B------:R-:W-:-:S04]  /*05e0*/  ISETP.NE.AND P2, PT, R27, RZ, P2 ;  /* 0x000000ff1b00720c */ /* 0x000fc80001745270 */
[----:B------:R-:W-:-:S04]  /*05f0*/  PLOP3.LUT P0, PT, P2, P0, PT, 0xf2, 0x2f ;  /* 0x00000000002f781c */ /* 0x000fc80001701e72 */
[----:B------:R-:W-:Y:S01]  /*0600*/  SEL R18, RZ, 0x1, !P0 ;  /* 0x00000001ff127807 */ /* 0x000fe20004000000 */
[----:B------:R-:W-:Y:S08]  /*0610*/  BRA `(.L_x_5) ;  /* 0x0000000000207947 */ /* 0x000ff00003800000 */
.L_x_15:
[----:B-----5:R-:W-:-:S04]  /*0620*/  LOP3.LUT P0, RZ, R27, R20, RZ, 0xfc, !PT ;  /* 0x000000141bff7212 */ /* 0x020fc8000780fcff */
[----:B------:R-:W-:Y:S01]  /*0630*/  SEL R18, RZ, 0x1, P0 ;  /* 0x00000001ff127807 */ /* 0x000fe20000000000 */
[----:B------:R-:W-:Y:S08]  /*0640*/  BRA `(.L_x_5) ;  /* 0x0000000000147947 */ /* 0x000ff00003800000 */
.L_x_16:
[----:B-----5:R-:W-:Y:S02]  /*0650*/  ISETP.NE.AND P2, PT, R20, RZ, PT ;  /* 0x000000ff1400720c */ /* 0x020fe40003f45270 */
[C---:B------:R-:W-:Y:S02]  /*0660*/  LOP3.LUT P0, RZ, R27.reuse, R20, RZ, 0xfc, !PT ;  /* 0x000000141bff7212 */ /* 0x040fe4000780fcff */
[----:B------:R-:W-:-:S04]  /*0670*/  ISETP.EQ.OR P2, PT, R27, RZ, !P2 ;  /* 0x000000ff1b00720c */ /* 0x000fc80005742670 */
[----:B------:R-:W-:-:S04]  /*0680*/  PLOP3.LUT P0, PT, P0, P2, PT, 0x80, 0x8 ;  /* 0x000000000008781c */ /* 0x000fc80000705070 */
[----:B------:R-:W-:-:S09]  /*0690*/  SEL R18, RZ, 0x1, !P0 ;  /* 0x00000001ff127807 */ /* 0x000fd20004000000 */
.L_x_5:
[----:B------:R-:W-:Y:S05]  /*06a0*/  BSYNC.RECONVERGENT B1 ;  /* 0x0000000000017941 */ /* 0x000fea0003800200 */
.L_x_3:
[----:B------:R-:W0:Y:S01]  /*06b0*/  S2R R29, SR_LANEID ;  /* 0x00000000001d7919 */ /* 0x000e220000000000 */
[----:B------:R-:W-:Y:S01]  /*06c0*/  VOTEU.ANY UR6, UPT, PT ;  /* 0x0000000000067886 */ /* 0x000fe200038e0100 */
[----:B-----5:R-:W1:Y:S01]  /*06d0*/  LDC.64 R26, c[0x4][0x8] ;  /* 0x01000200ff1a7b82 */ /* 0x020e620000000a00 */
[----:B------:R-:W0:Y:S01]  /*06e0*/  FLO.U32 R20, UR6 ;  /* 0x0000000600147d00 */ /* 0x000e2200080e0000 */
[----:B------:R-:W-:-:S05]  /*06f0*/  IMAD.WIDE R24, R23, 0x4, R4 ;  /* 0x0000000417187825 */ /* 0x000fca00078e0204 */
[----:B------:R-:W-:Y:S02]  /*0700*/  STG.E desc[UR4][R24.64], R18 ;  /* 0x0000001218007986 */ /* 0x000fe4000c101904 */
[----:B------:R-:W1:Y:S01]  /*0710*/  POPC R22, UR6 ;  /* 0x0000000600167d09 */ /* 0x000e620008000000 */
[----:B0-----:R-:W-:-:S13]  /*0720*/  ISETP.EQ.U32.AND P0, PT, R20, R29, PT ;  /* 0x0000001d1400720c */ /* 0x001fda0003f02070 */
[----:B-1----:R-:W2:Y:S01]  /*0730*/  @P0 ATOMG.E.ADD.STRONG.GPU PT, R27, desc[UR4][R26.64], R22 ;  /* 0x800000161a1b09a8 */ /* 0x002ea200081ef104 */
[----:B------:R-:W0:Y:S02]  /*0740*/  S2R R28, SR_LTMASK ;  /* 0x00000000001c7919 */ /* 0x000e240000003900 */
[----:B0-----:R-:W-:-:S06]  /*0750*/  LOP3.LUT R28, R28, UR6, RZ, 0xc0, !PT ;  /* 0x000000061c1c7c12 */ /* 0x001fcc000f8ec0ff */
[----:B------:R-:W0:Y:S01]  /*0760*/  POPC R28, R28 ;  /* 0x0000001c001c7309 */ /* 0x000e220000000000 */
[----:B--2---:R-:W0:Y:S02]  /*0770*/  SHFL.IDX PT, R29, R27, R20, 0x1f ;  /* 0x00001f141b1d7589 */ /* 0x004e2400000e0000 */
[----:B0-----:R-:W-:-:S04]  /*0780*/  IMAD.IADD R29, R29, 0x1, R28 ;  /* 0x000000011d1d7824 */ /* 0x001fc800078e021c */
[----:B------:R-:W-:-:S05]  /*0790*/  IMAD.WIDE R28, R29, 0x4, R14 ;  /* 0x000000041d1c7825 */ /* 0x000fca00078e020e */
[----:B------:R1:W-:Y:S02]  /*07a0*/  STG.E desc[UR4][R28.64], R23 ;  /* 0x000000171c007986 */ /* 0x0003e4000c101904 */
.L_x_2:
[----:B------:R-:W-:Y:S05]  /*07b0*/  BSYNC.RECONVERGENT B0 ;  /* 0x0000000000007941 */ /* 0x000fea0003800200 */
.L_x_1:
[----:B------:R-:W2:Y:S01]  /*07c0*/  LDG.E R20, desc[UR4][R2.64+0x4] ;  /* 0x0000040402147981 */ /* 0x000ea2000c1e1900 */
[----:B------:R-:W-:-:S05]  /*07d0*/  VIADD R21, R21, 0x1 ;  /* 0x0000000115157836 */ /* 0x000fca0000000000 */
[----:B--2---:R-:W-:-:S13]  /*07e0*/  ISETP.GE.AND P0, PT, R21, R20, PT ;  /* 0x000000141500720c */ /* 0x004fda0003f06270 */
[----:B------:R-:W-:Y:S05]  /*07f0*/  @!P0 BRA `(.L_x_6) ;  /* 0xfffffff800d88947 */ /* 0x000fea000383ffff */
.L_x_0:
[----:B------:R-:W-:Y:S05]  /*0800*/  WARPSYNC.ALL ;  /* 0x0000000000007948 */ /* 0x000fea0003800000 */
[----:B------:R-:W-:Y:S06]  /*0810*/  BAR.SYNC.DEFER_BLOCKING 0x0 ;  /* 0x0000000000007b1d */ /* 0x000fec0000010000 */
[----:B------:R-:W-:Y:S05]  /*0820*/  @!P1 BRA `(.L_x_7) ;  /* 0xfffffff800809947 */ /* 0x000fea000383ffff */
[----:B------:R-:W-:Y:S05]  /*0830*/  EXIT ;  /* 0x000000000000794d */ /* 0x000fea0003800000 */
.L_x_8:
[----:B------:R-:W-:-:S00]  /*0840*/  BRA `(.L_x_8) ;  /* 0xfffffffc00fc7947 */ /* 0x000fc0000383ffff */
[----:B------:R-:W-:-:S00]  /*0850*/  NOP ;  /* 0x0000000000007918 */ /* 0x000fc00000000000 */
        /* <DEDUP_REMOVED lines=10> */
.L_x_19:


//--------------------- .nv.shared.reserved.0     --------------------------
	.section	.nv.shared.reserved.0,"aw",@nobits
	.weak		__nv_reservedSMEM_offset_0_alias
	.size		__nv_reservedSMEM_offset_0_alias, 0, 64
	.other		__nv_reservedSMEM_offset_0_alias,@"STO_CUDA_RESERVED_SHARED STV_DEFAULT"
__nv_reservedSMEM_offset_0_alias:
	.zero		0
	.zero		64


//--------------------- .nv.global                --------------------------
	.section	.nv.global,"aw",@nobits
	.align	4
.nv.global:
	.type		numNextLevelNodes,@object
	.size		numNextLevelNodes,(globalQueue - numNextLevelNodes)
numNextLevelNodes:
	.zero		4
	.type		globalQueue,@object
	.size		globalQueue,(.L_0 - globalQueue)
globalQueue:
	.zero		28000000
.L_0:


//--------------------- .nv.constant0._Z21global_queuing_kerneliiPiS_S_S_S_S_S_ --------------------------
	.section	.nv.constant0._Z21global_queuing_kerneliiPiS_S_S_S_S_S_,"a",@progbits
	.sectionflags	@""
	.align	4
.nv.constant0._Z21global_queuing_kerneliiPiS_S_S_S_S_S_:
	.zero		960


//--------------------- SYMBOLS --------------------------

	.type		.nv.reservedSmem.offset0,@object
	.size		.nv.reservedSmem.offset0,0x4
